//
// Generated by NVIDIA NVVM Compiler
//
// Compiler Build ID: CL-36424714
// Cuda compilation tools, release 13.0, V13.0.88
// Based on NVVM 20.0.0
//

.version 9.0
.target sm_100
.address_size 64

	// .globl	_Z10init_arrayPym
.extern .shared .align 16 .b8 shared_data[];

.visible .entry _Z10init_arrayPym(
	.param .u64 .ptr .align 1 _Z10init_arrayPym_param_0,
	.param .u64 _Z10init_arrayPym_param_1
)
{
	.reg .pred 	%p<2>;
	.reg .b32 	%r<4>;
	.reg .b64 	%rd<9>;

	ld.param.u64 	%rd2, [_Z10init_arrayPym_param_0];
	ld.param.u64 	%rd3, [_Z10init_arrayPym_param_1];
	mov.u32 	%r1, %ctaid.x;
	mov.u32 	%r2, %ntid.x;
	mul.wide.u32 	%rd4, %r1, %r2;
	mov.u32 	%r3, %tid.x;
	cvt.u64.u32 	%rd5, %r3;
	add.s64 	%rd1, %rd4, %rd5;
	setp.ge.u64 	%p1, %rd1, %rd3;
	@%p1 bra 	$L__BB0_2;
	cvta.to.global.u64 	%rd6, %rd2;
	shl.b64 	%rd7, %rd1, 3;
	add.s64 	%rd8, %rd6, %rd7;
	st.global.u64 	[%rd8], %rd1;
$L__BB0_2:
	ret;

}
	// .globl	_Z12sumReductionPymS_
.visible .entry _Z12sumReductionPymS_(
	.param .u64 .ptr .align 1 _Z12sumReductionPymS__param_0,
	.param .u64 _Z12sumReductionPymS__param_1,
	.param .u64 .ptr .align 1 _Z12sumReductionPymS__param_2
)
{
	.reg .pred 	%p<6>;
	.reg .b32 	%r<13>;
	.reg .b64 	%rd<21>;

	ld.param.u64 	%rd6, [_Z12sumReductionPymS__param_0];
	ld.param.u64 	%rd8, [_Z12sumReductionPymS__param_1];
	ld.param.u64 	%rd7, [_Z12sumReductionPymS__param_2];
	mov.u32 	%r3, %ctaid.x;
	mov.u32 	%r1, %ntid.x;
	mov.u32 	%r4, %tid.x;
	mad.lo.s32 	%r5, %r3, %r1, %r4;
	cvt.u64.u32 	%rd1, %r5;
	cvt.u64.u32 	%rd2, %r4;
	setp.le.u64 	%p1, %rd8, %rd1;
	shl.b32 	%r6, %r4, 3;
	mov.u32 	%r7, shared_data;
	add.s32 	%r2, %r7, %r6;
	@%p1 bra 	$L__BB1_2;
	cvta.to.global.u64 	%rd10, %rd6;
	shl.b64 	%rd11, %rd1, 3;
	add.s64 	%rd12, %rd10, %rd11;
	ld.global.u64 	%rd13, [%rd12];
	st.shared.u64 	[%r2], %rd13;
	bra.uni 	$L__BB1_3;
$L__BB1_2:
	mov.b64 	%rd9, 0;
	st.shared.u64 	[%r2], %rd9;
$L__BB1_3:
	setp.lt.u32 	%p2, %r1, 2;
	@%p2 bra 	$L__BB1_8;
	shr.u32 	%r8, %r1, 1;
	cvt.u64.u32 	%rd20, %r8;
$L__BB1_5:
	bar.sync 	0;
	setp.le.u64 	%p3, %rd20, %rd2;
	@%p3 bra 	$L__BB1_7;
	cvt.u32.u64 	%r9, %rd20;
	shl.b32 	%r10, %r9, 3;
	add.s32 	%r11, %r2, %r10;
	ld.shared.u64 	%rd14, [%r11];
	ld.shared.u64 	%rd15, [%r2];
	add.s64 	%rd16, %rd15, %rd14;
	st.shared.u64 	[%r2], %rd16;
$L__BB1_7:
	shr.u64 	%rd5, %rd20, 1;
	setp.gt.u64 	%p4, %rd20, 1;
	mov.u64 	%rd20, %rd5;
	@%p4 bra 	$L__BB1_5;
$L__BB1_8:
	cvt.u32.u64 	%r12, %rd2;
	setp.ne.s32 	%p5, %r12, 0;
	@%p5 bra 	$L__BB1_10;
	ld.shared.u64 	%rd17, [shared_data];
	cvta.to.global.u64 	%rd18, %rd7;
	atom.global.add.u64 	%rd19, [%rd18], %rd17;
$L__BB1_10:
	ret;

}


// ===== COMPILED SASS (sm_100) =====

	.target	sm_100

	.elftype	@"ET_EXEC"


//--------------------- .note.nv.tkinfo           --------------------------
	.section	.note.nv.tkinfo,"",@"SHT_NOTE"
	.sectionflags	@"SHF_NOTE_NV_TKINFO"
	.tkinfo
        /*0018*/ 	.word	0x00000002
        /*0030*/ 	.string	""
        /*0030*/ 	.string	"ptxas"
        /*0030*/ 	.string	"Cuda compilation tools, release 13.0, V13.0.88"
        /*0030*/ 	.string	"Build cuda_13.0.r13.0/compiler.36424714_0"
        /*0030*/ 	.string	"-arch sm_100 -m 64 "



//--------------------- .note.nv.cuinfo           --------------------------
	.section	.note.nv.cuinfo,"",@"SHT_NOTE"
	.sectionflags	@"SHF_NOTE_NV_CUINFO"
        /*0018*/ 	.short	0x0002
        /*001a*/ 	.short	0x0064
        /*001c*/ 	.short	0x0082
	.zero		2


//--------------------- .nv.info                  --------------------------
	.section	.nv.info,"",@"SHT_CUDA_INFO"
	.align	4


	//----- nvinfo : EIATTR_REGCOUNT
	.align		4
        /*0000*/ 	.byte	0x04, 0x2f
        /*0002*/ 	.short	(.L_1 - .L_0)
	.align		4
.L_0:
        /*0004*/ 	.word	index@(_Z10init_arrayPym)
        /*0008*/ 	.word	0x00000008


	//----- nvinfo : EIATTR_FRAME_SIZE
	.align		4
.L_1:
        /*000c*/ 	.byte	0x04, 0x11
        /*000e*/ 	.short	(.L_3 - .L_2)
	.align		4
.L_2:
        /*0010*/ 	.word	index@(_Z10init_arrayPym)
        /*0014*/ 	.word	0x00000000


	//----- nvinfo : EIATTR_REGCOUNT
	.align		4
.L_3:
        /*0018*/ 	.byte	0x04, 0x2f
        /*001a*/ 	.short	(.L_5 - .L_4)
	.align		4
.L_4:
        /*001c*/ 	.word	index@(_Z12sumReductionPymS_)
        /*0020*/ 	.word	0x0000000e


	//----- nvinfo : EIATTR_FRAME_SIZE
	.align		4
.L_5:
        /*0024*/ 	.byte	0x04, 0x11
        /*0026*/ 	.short	(.L_7 - .L_6)
	.align		4
.L_6:
        /*0028*/ 	.word	index@(_Z12sumReductionPymS_)
        /*002c*/ 	.word	0x00000000


	//----- nvinfo : EIATTR_MIN_STACK_SIZE
	.align		4
.L_7:
        /*0030*/ 	.byte	0x04, 0x12
        /*0032*/ 	.short	(.L_9 - .L_8)
	.align		4
.L_8:
        /*0034*/ 	.word	index@(_Z12sumReductionPymS_)
        /*0038*/ 	.word	0x00000000


	//----- nvinfo : EIATTR_MIN_STACK_SIZE
	.align		4
.L_9:
        /*003c*/ 	.byte	0x04, 0x12
        /*003e*/ 	.short	(.L_11 - .L_10)
	.align		4
.L_10:
        /*0040*/ 	.word	index@(_Z10init_arrayPym)
        /*0044*/ 	.word	0x00000000
.L_11:


//--------------------- .nv.compat                --------------------------
	.section	.nv.compat,"",@"SHT_CUDA_COMPAT_INFO"
	.align	4
        /*0000*/ 	.byte	0x02, 0x09, 0x00, 0x00, 0x02, 0x02, 0x01, 0x00, 0x02, 0x05, 0x05, 0x00, 0x03, 0x07, 0x01, 0x01
        /*0010*/ 	.byte	0x02, 0x03, 0x00, 0x00, 0x02, 0x06, 0x01, 0x00, 0x04, 0x0b, 0x08, 0x00, 0x09, 0x00, 0x00, 0x00
        /*0020*/ 	.byte	0x00, 0x00, 0x00, 0x00


//--------------------- .nv.info._Z12sumReductionPymS_ --------------------------
	.section	.nv.info._Z12sumReductionPymS_,"",@"SHT_CUDA_INFO"
	.sectionflags	@""
	.align	4


	//----- nvinfo : EIATTR_CUDA_API_VERSION
	.align		4
        /*0000*/ 	.byte	0x04, 0x37
        /*0002*/ 	.short	(.L_13 - .L_12)
.L_12:
        /*0004*/ 	.word	0x00000082


	//----- nvinfo : EIATTR_KPARAM_INFO
	.align		4
.L_13:
        /*0008*/ 	.byte	0x04, 0x17
        /*000a*/ 	.short	(.L_15 - .L_14)
.L_14:
        /*000c*/ 	.word	0x00000000
        /*0010*/ 	.short	0x0002
        /*0012*/ 	.short	0x0010
        /*0014*/ 	.byte	0x00, 0xf5, 0x21, 0x00


	//----- nvinfo : EIATTR_KPARAM_INFO
	.align		4
.L_15:
        /*0018*/ 	.byte	0x04, 0x17
        /*001a*/ 	.short	(.L_17 - .L_16)
.L_16:
        /*001c*/ 	.word	0x00000000
        /*0020*/ 	.short	0x0001
        /*0022*/ 	.short	0x0008
        /*0024*/ 	.byte	0x00, 0xf0, 0x21, 0x00


	//----- nvinfo : EIATTR_KPARAM_INFO
	.align		4
.L_17:
        /*0028*/ 	.byte	0x04, 0x17
        /*002a*/ 	.short	(.L_19 - .L_18)
.L_18:
        /*002c*/ 	.word	0x00000000
        /*0030*/ 	.short	0x0000
        /*0032*/ 	.short	0x0000
        /*0034*/ 	.byte	0x00, 0xf5, 0x21, 0x00


	//----- nvinfo : EIATTR_SPARSE_MMA_MASK
	.align		4
.L_19:
        /*0038*/ 	.byte	0x03, 0x50
        /*003a*/ 	.short	0x0000


	//----- nvinfo : EIATTR_MAXREG_COUNT
	.align		4
        /*003c*/ 	.byte	0x03, 0x1b
        /*003e*/ 	.short	0x00ff


	//----- nvinfo : EIATTR_NUM_BARRIERS
	.align		4
        /*0040*/ 	.byte	0x02, 0x4c
        /*0042*/ 	.byte	0x01
	.zero		1


	//----- nvinfo : EIATTR_MERCURY_ISA_VERSION
	.align		4
        /*0044*/ 	.byte	0x03, 0x5f
        /*0046*/ 	.short	0x0101


	//----- nvinfo : EIATTR_INT_WARP_WIDE_INSTR_OFFSETS
	.align		4
        /*0048*/ 	.byte	0x04, 0x31
        /*004a*/ 	.short	(.L_21 - .L_20)


	//   ....[0]....
.L_20:
        /*004c*/ 	.word	0x000002f0


	//----- nvinfo : EIATTR_VRC_CTA_INIT_COUNT
	.align		4
.L_21:
        /*0050*/ 	.byte	0x02, 0x4a
	.zero		1
	.zero		1


	//----- nvinfo : EIATTR_EXIT_INSTR_OFFSETS
	.align		4
        /*0054*/ 	.byte	0x04, 0x1c
        /*0056*/ 	.short	(.L_23 - .L_22)


	//   ....[0]....
.L_22:
        /*0058*/ 	.word	0x00000280


	//   ....[1]....
        /*005c*/ 	.word	0x00000370


	//----- nvinfo : EIATTR_CBANK_PARAM_SIZE
	.align		4
.L_23:
        /*0060*/ 	.byte	0x03, 0x19
        /*0062*/ 	.short	0x0018


	//----- nvinfo : EIATTR_PARAM_CBANK
	.align		4
        /*0064*/ 	.byte	0x04, 0x0a
        /*0066*/ 	.short	(.L_25 - .L_24)
	.align		4
.L_24:
        /*0068*/ 	.word	index@(.nv.constant0._Z12sumReductionPymS_)
        /*006c*/ 	.short	0x0380
        /*006e*/ 	.short	0x0018


	//----- nvinfo : EIATTR_SW_WAR
	.align		4
.L_25:
        /*0070*/ 	.byte	0x04, 0x36
        /*0072*/ 	.short	(.L_27 - .L_26)
.L_26:
        /*0074*/ 	.word	0x00000008
.L_27:


//--------------------- .nv.info._Z10init_arrayPym --------------------------
	.section	.nv.info._Z10init_arrayPym,"",@"SHT_CUDA_INFO"
	.sectionflags	@""
	.align	4


	//----- nvinfo : EIATTR_CUDA_API_VERSION
	.align		4
        /*0000*/ 	.byte	0x04, 0x37
        /*0002*/ 	.short	(.L_29 - .L_28)
.L_28:
        /*0004*/ 	.word	0x00000082


	//----- nvinfo : EIATTR_KPARAM_INFO
	.align		4
.L_29:
        /*0008*/ 	.byte	0x04, 0x17
        /*000a*/ 	.short	(.L_31 - .L_30)
.L_30:
        /*000c*/ 	.word	0x00000000
        /*0010*/ 	.short	0x0001
        /*0012*/ 	.short	0x0008
        /*0014*/ 	.byte	0x00, 0xf0, 0x21, 0x00


	//----- nvinfo : EIATTR_KPARAM_INFO
	.align		4
.L_31:
        /*0018*/ 	.byte	0x04, 0x17
        /*001a*/ 	.short	(.L_33 - .L_32)
.L_32:
        /*001c*/ 	.word	0x00000000
        /*0020*/ 	.short	0x0000
        /*0022*/ 	.short	0x0000
        /*0024*/ 	.byte	0x00, 0xf5, 0x21, 0x00


	//----- nvinfo : EIATTR_SPARSE_MMA_MASK
	.align		4
.L_33:
        /*0028*/ 	.byte	0x03, 0x50
        /*002a*/ 	.short	0x0000


	//----- nvinfo : EIATTR_MAXREG_COUNT
	.align		4
        /*002c*/ 	.byte	0x03, 0x1b
        /*002e*/ 	.short	0x00ff


	//----- nvinfo : EIATTR_MERCURY_ISA_VERSION
	.align		4
        /*0030*/ 	.byte	0x03, 0x5f
        /*0032*/ 	.short	0x0101


	//----- nvinfo : EIATTR_VRC_CTA_INIT_COUNT
	.align		4
        /*0034*/ 	.byte	0x02, 0x4a
	.zero		1
	.zero		1


	//----- nvinfo : EIATTR_EXIT_INSTR_OFFSETS
	.align		4
        /*0038*/ 	.byte	0x04, 0x1c
        /*003a*/ 	.short	(.L_35 - .L_34)


	//   ....[0]....
.L_34:
        /*003c*/ 	.word	0x00000090


	//   ....[1]....
        /*0040*/ 	.word	0x000000f0


	//----- nvinfo : EIATTR_CBANK_PARAM_SIZE
	.align		4
.L_35:
        /*0044*/ 	.byte	0x03, 0x19
        /*0046*/ 	.short	0x0010


	//----- nvinfo : EIATTR_PARAM_CBANK
	.align		4
        /*0048*/ 	.byte	0x04, 0x0a
        /*004a*/ 	.short	(.L_37 - .L_36)
	.align		4
.L_36:
        /*004c*/ 	.word	index@(.nv.constant0._Z10init_arrayPym)
        /*0050*/ 	.short	0x0380
        /*0052*/ 	.short	0x0010


	//----- nvinfo : EIATTR_SW_WAR
	.align		4
.L_37:
        /*0054*/ 	.byte	0x04, 0x36
        /*0056*/ 	.short	(.L_39 - .L_38)
.L_38:
        /*0058*/ 	.word	0x00000008
.L_39:


//--------------------- .nv.callgraph             --------------------------
	.section	.nv.callgraph,"",@"SHT_CUDA_CALLGRAPH"
	.align	4
	.sectionentsize	8
	.align		4
        /*0000*/ 	.word	0x00000000
	.align		4
        /*0004*/ 	.word	0xffffffff
	.align		4
        /*0008*/ 	.word	0x00000000
	.align		4
        /*000c*/ 	.word	0xfffffffe
	.align		4
        /*0010*/ 	.word	0x00000000
	.align		4
        /*0014*/ 	.word	0xfffffffd
	.align		4
        /*0018*/ 	.word	0x00000000
	.align		4
        /*001c*/ 	.word	0xfffffffc


//--------------------- .text._Z12sumReductionPymS_ --------------------------
	.section	.text._Z12sumReductionPymS_,"ax",@progbits
	.align	128
        .global         _Z12sumReductionPymS_
        .type           _Z12sumReductionPymS_,@function
        .size           _Z12sumReductionPymS_,(.L_x_4 - _Z12sumReductionPymS_)
        .other          _Z12sumReductionPymS_,@"STO_CUDA_ENTRY STV_DEFAULT"
_Z12sumReductionPymS_:
.text._Z12sumReductionPymS_:
[----:B------:R-:W-:Y:S01]  /*0000*/  LDC R1, c[0x0][0x37c] ;  /* 0x0000df00ff017b82 */ /* 0x000fe20000000800 */
[----:B------:R-:W0:Y:S07]  /*0010*/  S2R R9, SR_TID.X ;  /* 0x0000000000097919 */ /* 0x000e2e0000002100 */
[----:B------:R-:W0:Y:S01]  /*0020*/  S2UR UR4, SR_CTAID.X ;  /* 0x00000000000479c3 */ /* 0x000e220000002500 */
[----:B------:R-:W1:Y:S07]  /*0030*/  LDCU.64 UR6, c[0x0][0x388] ;  /* 0x00007100ff0677ac */ /* 0x000e6e0008000a00 */
[----:B------:R-:W0:Y:S02]  /*0040*/  LDC R4, c[0x0][0x360] ;  /* 0x0000d800ff047b82 */ /* 0x000e240000000800 */
[----:B0-----:R-:W-:-:S05]  /*0050*/  IMAD R0, R4, UR4, R9 ;  /* 0x0000000404007c24 */ /* 0x001fca000f8e0209 */
[----:B-1----:R-:W-:-:S04]  /*0060*/  ISETP.GE.U32.AND P0, PT, R0, UR6, PT ;  /* 0x0000000600007c0c */ /* 0x002fc8000bf06070 */
[----:B------:R-:W-:Y:S01]  /*0070*/  ISETP.GE.U32.AND.EX P0, PT, RZ, UR7, PT, P0 ;  /* 0x00000007ff007c0c */ /* 0x000fe2000bf06100 */
[----:B------:R-:W0:-:S12]  /*0080*/  LDCU.64 UR6, c[0x0][0x358] ;  /* 0x00006b00ff0677ac */ /* 0x000e180008000a00 */
[----:B------:R-:W1:Y:S02]  /*0090*/  @!P0 LDC.64 R2, c[0x0][0x380] ;  /* 0x0000e000ff028b82 */ /* 0x000e640000000a00 */
[----:B-1----:R-:W-:-:S04]  /*00a0*/  @!P0 LEA R2, P1, R0, R2, 0x3 ;  /* 0x0000000200028211 */ /* 0x002fc800078218ff */
[----:B------:R-:W-:-:S06]  /*00b0*/  @!P0 LEA.HI.X R3, R0, R3, RZ, 0x3, P1 ;  /* 0x0000000300038211 */ /* 0x000fcc00008f1cff */
[----:B0-----:R-:W2:Y:S01]  /*00c0*/  @!P0 LDG.E.64 R2, desc[UR6][R2.64] ;  /* 0x0000000602028981 */ /* 0x001ea2000c1e1b00 */
[----:B------:R-:W0:Y:S01]  /*00d0*/  S2UR UR5, SR_CgaCtaId ;  /* 0x00000000000579c3 */ /* 0x000e220000008800 */
[----:B------:R-:W-:Y:S01]  /*00e0*/  UMOV UR4, 0x400 ;  /* 0x0000040000047882 */ /* 0x000fe20000000000 */
[----:B------:R-:W-:Y:S02]  /*00f0*/  ISETP.GE.U32.AND P2, PT, R4, 0x2, PT ;  /* 0x000000020400780c */ /* 0x000fe40003f46070 */
[----:B------:R-:W-:Y:S01]  /*0100*/  ISETP.NE.AND P1, PT, R9, RZ, PT ;  /* 0x000000ff0900720c */ /* 0x000fe20003f25270 */
[----:B0-----:R-:W-:-:S06]  /*0110*/  ULEA UR4, UR5, UR4, 0x18 ;  /* 0x0000000405047291 */ /* 0x001fcc000f8ec0ff */
[----:B------:R-:W-:-:S05]  /*0120*/  LEA R7, R9, UR4, 0x3 ;  /* 0x0000000409077c11 */ /* 0x000fca000f8e18ff */
[----:B--2---:R0:W-:Y:S04]  /*0130*/  @!P0 STS.64 [R7], R2 ;  /* 0x0000000207008388 */ /* 0x0041e80000000a00 */
[----:B------:R0:W-:Y:S01]  /*0140*/  @P0 STS.64 [R7], RZ ;  /* 0x000000ff07000388 */ /* 0x0001e20000000a00 */
[----:B------:R-:W-:Y:S05]  /*0150*/  @!P2 BRA `(.L_x_0) ;  /* 0x000000000048a947 */ /* 0x000fea0003800000 */
[----:B------:R-:W-:Y:S01]  /*0160*/  SHF.R.U32.HI R6, RZ, 0x1, R4 ;  /* 0x00000001ff067819 */ /* 0x000fe20000011604 */
[----:B------:R-:W-:-:S07]  /*0170*/  IMAD.MOV.U32 R11, RZ, RZ, RZ ;  /* 0x000000ffff0b7224 */ /* 0x000fce00078e00ff */
.L_x_1:
[----:B------:R-:W-:Y:S01]  /*0180*/  BAR.SYNC.DEFER_BLOCKING 0x0 ;  /* 0x0000000000007b1d */ /* 0x000fe20000010000 */
[----:B------:R-:W-:-:S04]  /*0190*/  ISETP.GT.U32.AND P0, PT, R6, R9, PT ;  /* 0x000000090600720c */ /* 0x000fc80003f04070 */
[----:B------:R-:W-:-:S13]  /*01a0*/  ISETP.GT.U32.AND.EX P0, PT, R11, RZ, PT, P0 ;  /* 0x000000ff0b00720c */ /* 0x000fda0003f04100 */
[----:B------:R-:W-:Y:S01]  /*01b0*/  @P0 IMAD R0, R6, 0x8, R7 ;  /* 0x0000000806000824 */ /* 0x000fe200078e0207 */
[----:B------:R-:W-:Y:S04]  /*01c0*/  @P0 LDS.64 R4, [R7] ;  /* 0x0000000007040984 */ /* 0x000fe80000000a00 */
[----:B0-----:R-:W0:Y:S02]  /*01d0*/  @P0 LDS.64 R2, [R0] ;  /* 0x0000000000020984 */ /* 0x001e240000000a00 */
[----:B0-----:R-:W-:Y:S02]  /*01e0*/  @P0 IADD3 R2, P2, PT, R2, R4, RZ ;  /* 0x0000000402020210 */ /* 0x001fe40007f5e0ff */
[----:B------:R-:W-:-:S03]  /*01f0*/  SHF.R.U64 R4, R6, 0x1, R11 ;  /* 0x0000000106047819 */ /* 0x000fc6000000120b */
[----:B------:R-:W-:Y:S01]  /*0200*/  @P0 IMAD.X R3, R3, 0x1, R5, P2 ;  /* 0x0000000103030824 */ /* 0x000fe200010e0605 */
[----:B------:R-:W-:-:S04]  /*0210*/  SHF.R.U32.HI R5, RZ, 0x1, R11 ;  /* 0x00000001ff057819 */ /* 0x000fc8000001160b */
[----:B------:R1:W-:Y:S01]  /*0220*/  @P0 STS.64 [R7], R2 ;  /* 0x0000000207000388 */ /* 0x0003e20000000a00 */
[----:B------:R-:W-:Y:S01]  /*0230*/  ISETP.GT.U32.AND P0, PT, R6, 0x1, PT ;  /* 0x000000010600780c */ /* 0x000fe20003f04070 */
[----:B------:R-:W-:-:S03]  /*0240*/  IMAD.MOV.U32 R6, RZ, RZ, R4 ;  /* 0x000000ffff067224 */ /* 0x000fc600078e0004 */
[----:B------:R-:W-:Y:S01]  /*0250*/  ISETP.GT.U32.AND.EX P0, PT, R11, RZ, PT, P0 ;  /* 0x000000ff0b00720c */ /* 0x000fe20003f04100 */
[----:B------:R-:W-:-:S12]  /*0260*/  IMAD.MOV.U32 R11, RZ, RZ, R5 ;  /* 0x000000ffff0b7224 */ /* 0x000fd800078e0005 */
[----:B-1----:R-:W-:Y:S05]  /*0270*/  @P0 BRA `(.L_x_1) ;  /* 0xfffffffc00c00947 */ /* 0x002fea000383ffff */
.L_x_0:
[----:B------:R-:W-:Y:S05]  /*0280*/  @P1 EXIT ;  /* 0x000000000000194d */ /* 0x000fea0003800000 */
[----:B------:R-:W1:Y:S01]  /*0290*/  S2UR UR5, SR_CgaCtaId ;  /* 0x00000000000579c3 */ /* 0x000e620000008800 */
[----:B------:R-:W-:Y:S01]  /*02a0*/  UMOV UR4, 0x400 ;  /* 0x0000040000047882 */ /* 0x000fe20000000000 */
[----:B------:R-:W2:Y:S06]  /*02b0*/  S2R R0, SR_LANEID ;  /* 0x0000000000007919 */ /* 0x000eac0000000000 */
[----:B------:R-:W3:Y:S01]  /*02c0*/  LDC.64 R4, c[0x0][0x390] ;  /* 0x0000e400ff047b82 */ /* 0x000ee20000000a00 */
[----:B-1----:R-:W-:-:S09]  /*02d0*/  ULEA UR4, UR5, UR4, 0x18 ;  /* 0x0000000405047291 */ /* 0x002fd2000f8ec0ff */
[----:B0-----:R-:W0:Y:S01]  /*02e0*/  LDS.64 R2, [UR4] ;  /* 0x00000004ff027984 */ /* 0x001e220008000a00 */
[----:B------:R-:W-:Y:S02]  /*02f0*/  VOTEU.ANY UR4, UPT, PT ;  /* 0x0000000000047886 */ /* 0x000fe400038e0100 */
[----:B------:R-:W-:Y:S02]  /*0300*/  UFLO.U32 UR5, UR4 ;  /* 0x00000004000572bd */ /* 0x000fe400080e0000 */
[----:B------:R-:W-:-:S04]  /*0310*/  UPOPC UR4, UR4 ;  /* 0x00000004000472bf */ /* 0x000fc80008000000 */
[----:B--2---:R-:W-:Y:S02]  /*0320*/  ISETP.EQ.U32.AND P0, PT, R0, UR5, PT ;  /* 0x0000000500007c0c */ /* 0x004fe4000bf02070 */
[----:B0-----:R-:W-:Y:S02]  /*0330*/  IMAD R7, R3, UR4, RZ ;  /* 0x0000000403077c24 */ /* 0x001fe4000f8e02ff */
[----:B------:R-:W-:-:S04]  /*0340*/  IMAD.WIDE.U32 R2, R2, UR4, RZ ;  /* 0x0000000402027c25 */ /* 0x000fc8000f8e00ff */
[----:B------:R-:W-:-:S05]  /*0350*/  IMAD.IADD R3, R3, 0x1, R7 ;  /* 0x0000000103037824 */ /* 0x000fca00078e0207 */
[----:B---3--:R-:W-:Y:S01]  /*0360*/  @P0 REDG.E.ADD.64.STRONG.GPU desc[UR6][R4.64], R2 ;  /* 0x000000020400098e */ /* 0x008fe2000c12e506 */
[----:B------:R-:W-:Y:S05]  /*0370*/  EXIT ;  /* 0x000000000000794d */ /* 0x000fea0003800000 */
.L_x_2:
[----:B------:R-:W-:-:S00]  /*0380*/  BRA `(.L_x_2) ;  /* 0xfffffffc00fc7947 */ /* 0x000fc0000383ffff */
[----:B------:R-:W-:-:S00]  /*0390*/  NOP ;  /* 0x0000000000007918 */ /* 0x000fc00000000000 */
        /* <DEDUP_REMOVED lines=14> */
.L_x_4:


//--------------------- .text._Z10init_arrayPym   --------------------------
	.section	.text._Z10init_arrayPym,"ax",@progbits
	.align	128
        .global         _Z10init_arrayPym
        .type           _Z10init_arrayPym,@function
        .size           _Z10init_arrayPym,(.L_x_5 - _Z10init_arrayPym)
        .other          _Z10init_arrayPym,@"STO_CUDA_ENTRY STV_DEFAULT"
_Z10init_arrayPym:
.text._Z10init_arrayPym:
[----:B------:R-:W-:Y:S01]  /*0000*/  LDC R1, c[0x0][0x37c] ;  /* 0x0000df00ff017b82 */ /* 0x000fe20000000800 */
[----:B------:R-:W0:Y:S07]  /*0010*/  S2R R2, SR_TID.X ;  /* 0x0000000000027919 */ /* 0x000e2e0000002100 */
[----:B------:R-:W0:Y:S01]  /*0020*/  S2UR UR4, SR_CTAID.X ;  /* 0x00000000000479c3 */ /* 0x000e220000002500 */
[----:B------:R-:W1:Y:S01]  /*0030*/  LDCU.64 UR6, c[0x0][0x388] ;  /* 0x00007100ff0677ac */ /* 0x000e620008000a00 */
[----:B------:R-:W-:-:S06]  /*0040*/  IMAD.MOV.U32 R3, RZ, RZ, RZ ;  /* 0x000000ffff037224 */ /* 0x000fcc00078e00ff */
[----:B------:R-:W0:Y:S02]  /*0050*/  LDC R5, c[0x0][0x360] ;  /* 0x0000d800ff057b82 */ /* 0x000e240000000800 */
[----:B0-----:R-:W-:-:S03]  /*0060*/  IMAD.WIDE.U32 R2, R5, UR4, R2 ;  /* 0x0000000405027c25 */ /* 0x001fc6000f8e0002 */
[----:B-1----:R-:W-:-:S04]  /*0070*/  ISETP.GE.U32.AND P0, PT, R2, UR6, PT ;  /* 0x0000000602007c0c */ /* 0x002fc8000bf06070 */
[----:B------:R-:W-:-:S13]  /*0080*/  ISETP.GE.U32.AND.EX P0, PT, R3, UR7, PT, P0 ;  /* 0x0000000703007c0c */ /* 0x000fda000bf06100 */
[----:B------:R-:W-:Y:S05]  /*0090*/  @P0 EXIT ;  /* 0x000000000000094d */ /* 0x000fea0003800000 */
[----:B------:R-:W0:Y:S01]  /*00a0*/  LDCU.64 UR6, c[0x0][0x380] ;  /* 0x00007000ff0677ac */ /* 0x000e220008000a00 */
[----:B------:R-:W1:Y:S01]  /*00b0*/  LDCU.64 UR4, c[0x0][0x358] ;  /* 0x00006b00ff0477ac */ /* 0x000e620008000a00 */
[----:B0-----:R-:W-:-:S04]  /*00c0*/  LEA R4, P0, R2, UR6, 0x3 ;  /* 0x0000000602047c11 */ /* 0x001fc8000f8018ff */
[----:B------:R-:W-:-:S05]  /*00d0*/  LEA.HI.X R5, R2, UR7, R3, 0x3, P0 ;  /* 0x0000000702057c11 */ /* 0x000fca00080f1c03 */
[----:B-1----:R-:W-:Y:S01]  /*00e0*/  STG.E.64 desc[UR4][R4.64], R2 ;  /* 0x0000000204007986 */ /* 0x002fe2000c101b04 */
[----:B------:R-:W-:Y:S05]  /*00f0*/  EXIT ;  /* 0x000000000000794d */ /* 0x000fea0003800000 */
.L_x_3:
        /* <DEDUP_REMOVED lines=16> */
.L_x_5:


//--------------------- .nv.shared._Z12sumReductionPymS_ --------------------------
	.section	.nv.shared._Z12sumReductionPymS_,"aw",@nobits
	.sectionflags	@""
	.align	16
	.zero		1024


//--------------------- .nv.shared.reserved.0     --------------------------
	.section	.nv.shared.reserved.0,"aw",@nobits
	.weak		__nv_reservedSMEM_offset_0_alias
	.size		__nv_reservedSMEM_offset_0_alias, 0, 64
	.other		__nv_reservedSMEM_offset_0_alias,@"STO_CUDA_RESERVED_SHARED STV_DEFAULT"
__nv_reservedSMEM_offset_0_alias:
	.zero		0
	.zero		64


//--------------------- .nv.shared._Z10init_arrayPym --------------------------
	.section	.nv.shared._Z10init_arrayPym,"aw",@nobits
	.sectionflags	@""
	.align	16
	.zero		1024


//--------------------- .nv.constant0._Z12sumReductionPymS_ --------------------------
	.section	.nv.constant0._Z12sumReductionPymS_,"a",@progbits
	.sectionflags	@""
	.align	4
.nv.constant0._Z12sumReductionPymS_:
	.zero		920


//--------------------- .nv.constant0._Z10init_arrayPym --------------------------
	.section	.nv.constant0._Z10init_arrayPym,"a",@progbits
	.sectionflags	@""
	.align	4
.nv.constant0._Z10init_arrayPym:
	.zero		912


//--------------------- SYMBOLS --------------------------

	.type		.nv.reservedSmem.offset0,@object
	.size		.nv.reservedSmem.offset0,0x4
	.type		.nv.reservedSmem.cap,@object
	.size		.nv.reservedSmem.cap,0x4
